	.headerflags	@"EF_CUDA_TEXMODE_UNIFIED EF_CUDA_64BIT_ADDRESS EF_CUDA_ACCELERATORS EF_CUDA_SM90 EF_CUDA_VIRTUAL_SM(EF_CUDA_SM90)"
	.elftype	@"ET_EXEC"


//--------------------- .nv.info                  --------------------------
	.section	.nv.info,"",@"SHT_CUDA_INFO"
	.align	4


	//----- nvinfo : EIATTR_REGCOUNT
	.align		4
        /*0000*/ 	.byte	0x04, 0x2f
        /*0002*/ 	.short	(.L_1 - .L_0)
	.align		4
.L_0:
        /*0004*/ 	.word	index@(triton_poi_fused_max_pool2d_with_indices_6)
        /*0008*/ 	.word	0x00000020


	//----- nvinfo : EIATTR_MIN_STACK_SIZE
	.align		4
.L_1:
        /*000c*/ 	.byte	0x04, 0x12
        /*000e*/ 	.short	(.L_3 - .L_2)
	.align		4
.L_2:
        /*0010*/ 	.word	index@(triton_poi_fused_max_pool2d_with_indices_6)
        /*0014*/ 	.word	0x00000000


	//----- nvinfo : EIATTR_FRAME_SIZE
	.align		4
.L_3:
        /*0018*/ 	.byte	0x04, 0x11
        /*001a*/ 	.short	(.L_5 - .L_4)
	.align		4
.L_4:
        /*001c*/ 	.word	index@(triton_poi_fused_max_pool2d_with_indices_6)
        /*0020*/ 	.word	0x00000000


	//----- nvinfo : EIATTR_MIN_STACK_SIZE
	.align		4
.L_5:
        /*0024*/ 	.byte	0x04, 0x12
        /*0026*/ 	.short	(.L_7 - .L_6)
	.align		4
.L_6:
        /*0028*/ 	.word	index@(triton_poi_fused_max_pool2d_with_indices_6)
        /*002c*/ 	.word	0x00000000
.L_7:


//--------------------- .nv.info.triton_poi_fused_max_pool2d_with_indices_6 --------------------------
	.section	.nv.info.triton_poi_fused_max_pool2d_with_indices_6,"",@"SHT_CUDA_INFO"
	.sectionflags	@""
	.align	4


	//----- nvinfo : EIATTR_CUDA_API_VERSION
	.align		4
        /*0000*/ 	.byte	0x04, 0x37
        /*0002*/ 	.short	(.L_9 - .L_8)
.L_8:
        /*0004*/ 	.word	0x0000007c


	//----- nvinfo : EIATTR_KPARAM_INFO
	.align		4
.L_9:
        /*0008*/ 	.byte	0x04, 0x17
        /*000a*/ 	.short	(.L_11 - .L_10)
.L_10:
        /*000c*/ 	.word	0x00000000
        /*0010*/ 	.short	0x0004
        /*0012*/ 	.short	0x001c
        /*0014*/ 	.byte	0x00, 0xf0, 0x11, 0x00


	//----- nvinfo : EIATTR_KPARAM_INFO
	.align		4
.L_11:
        /*0018*/ 	.byte	0x04, 0x17
        /*001a*/ 	.short	(.L_13 - .L_12)
.L_12:
        /*001c*/ 	.word	0x00000000
        /*0020*/ 	.short	0x0003
        /*0022*/ 	.short	0x0018
        /*0024*/ 	.byte	0x00, 0xf0, 0x11, 0x00


	//----- nvinfo : EIATTR_KPARAM_INFO
	.align		4
.L_13:
        /*0028*/ 	.byte	0x04, 0x17
        /*002a*/ 	.short	(.L_15 - .L_14)
.L_14:
        /*002c*/ 	.word	0x00000000
        /*0030*/ 	.short	0x0002
        /*0032*/ 	.short	0x0010
        /*0034*/ 	.byte	0x00, 0xf4, 0x21, 0x00


	//----- nvinfo : EIATTR_KPARAM_INFO
	.align		4
.L_15:
        /*0038*/ 	.byte	0x04, 0x17
        /*003a*/ 	.short	(.L_17 - .L_16)
.L_16:
        /*003c*/ 	.word	0x00000000
        /*0040*/ 	.short	0x0001
        /*0042*/ 	.short	0x0008
        /*0044*/ 	.byte	0x00, 0xf4, 0x21, 0x00


	//----- nvinfo : EIATTR_KPARAM_INFO
	.align		4
.L_17:
        /*0048*/ 	.byte	0x04, 0x17
        /*004a*/ 	.short	(.L_19 - .L_18)
.L_18:
        /*004c*/ 	.word	0x00000000
        /*0050*/ 	.short	0x0000
        /*0052*/ 	.short	0x0000
        /*0054*/ 	.byte	0x00, 0xf4, 0x21, 0x00


	//----- nvinfo : EIATTR_SPARSE_MMA_MASK
	.align		4
.L_19:
        /*0058*/ 	.byte	0x03, 0x50
        /*005a*/ 	.short	0x0000


	//----- nvinfo : EIATTR_MAXREG_COUNT
	.align		4
        /*005c*/ 	.byte	0x03, 0x1b
        /*005e*/ 	.short	0x00ff


	//----- nvinfo : EIATTR_EXIT_INSTR_OFFSETS
	.align		4
        /*0060*/ 	.byte	0x04, 0x1c
        /*0062*/ 	.short	(.L_21 - .L_20)


	//   ....[0]....
.L_20:
        /*0064*/ 	.word	0x00000e20


	//   ....[1]....
        /*0068*/ 	.word	0x00000e50


	//----- nvinfo : EIATTR_REQNTID
	.align		4
.L_21:
        /*006c*/ 	.byte	0x04, 0x10
        /*006e*/ 	.short	(.L_23 - .L_22)
.L_22:
        /*0070*/ 	.word	0x00000080
        /*0074*/ 	.word	0x00000001
        /*0078*/ 	.word	0x00000001


	//----- nvinfo : EIATTR_CBANK_PARAM_SIZE
	.align		4
.L_23:
        /*007c*/ 	.byte	0x03, 0x19
        /*007e*/ 	.short	0x0020


	//----- nvinfo : EIATTR_PARAM_CBANK
	.align		4
        /*0080*/ 	.byte	0x04, 0x0a
        /*0082*/ 	.short	(.L_25 - .L_24)
	.align		4
.L_24:
        /*0084*/ 	.word	index@(.nv.constant0.triton_poi_fused_max_pool2d_with_indices_6)
        /*0088*/ 	.short	0x0210
        /*008a*/ 	.short	0x0020


	//----- nvinfo : EIATTR_SW_WAR
	.align		4
.L_25:
        /*008c*/ 	.byte	0x04, 0x36
        /*008e*/ 	.short	(.L_27 - .L_26)
.L_26:
        /*0090*/ 	.word	0x00000008
.L_27:


//--------------------- .nv.callgraph             --------------------------
	.section	.nv.callgraph,"",@"SHT_CUDA_CALLGRAPH"
	.align	4
	.sectionentsize	8
	.align		4
        /*0000*/ 	.word	0x00000000
	.align		4
        /*0004*/ 	.word	0xffffffff
	.align		4
        /*0008*/ 	.word	0x00000000
	.align		4
        /*000c*/ 	.word	0xfffffffe
	.align		4
        /*0010*/ 	.word	0x00000000
	.align		4
        /*0014*/ 	.word	0xfffffffd
	.align		4
        /*0018*/ 	.word	0x00000000
	.align		4
        /*001c*/ 	.word	0xfffffffc


//--------------------- .text.triton_poi_fused_max_pool2d_with_indices_6 --------------------------
	.section	.text.triton_poi_fused_max_pool2d_with_indices_6,"ax",@progbits
	.sectionflags	@"SHF_BARRIERS=1"
	.align	128
        .global         triton_poi_fused_max_pool2d_with_indices_6
        .type           triton_poi_fused_max_pool2d_with_indices_6,@function
        .size           triton_poi_fused_max_pool2d_with_indices_6,(.L_x_1 - triton_poi_fused_max_pool2d_with_indices_6)
        .other          triton_poi_fused_max_pool2d_with_indices_6,@"STO_CUDA_ENTRY STV_DEFAULT"
triton_poi_fused_max_pool2d_with_indices_6:
.text.triton_poi_fused_max_pool2d_with_indices_6:
[----:B------:R-:W0:Y:S01]  /*0000*/  LDC R1, c[0x0][0x28] ;  /* 0x00000a00ff017b82 */ /* 0x000e220000000800 */
[----:B------:R-:W1:Y:S07]  /*0010*/  S2R R7, SR_CTAID.X ;  /* 0x0000000000077919 */ /* 0x000e6e0000002500 */
[----:B------:R-:W2:Y:S01]  /*0020*/  LDC.64 R14, c[0x0][0x210] ;  /* 0x00008400ff0e7b82 */ /* 0x000ea20000000a00 */
[----:B------:R-:W-:Y:S01]  /*0030*/  CS2R R24, SRZ ;  /* 0x0000000000187805 */ /* 0x000fe2000001ff00 */
[----:B------:R-:W-:Y:S01]  /*0040*/  ULDC.64 UR6, c[0x0][0x208] ;  /* 0x0000820000067ab9 */ /* 0x000fe20000000a00 */
[----:B------:R-:W3:Y:S01]  /*0050*/  S2R R2, SR_TID.X ;  /* 0x0000000000027919 */ /* 0x000ee20000002100 */
[----:B------:R-:W-:Y:S01]  /*0060*/  IMAD.MOV.U32 R21, RZ, RZ, 0x31 ;  /* 0x00000031ff157424 */ /* 0x000fe200078e00ff */
[----:B------:R-:W-:Y:S01]  /*0070*/  CS2R R10, SRZ ;  /* 0x00000000000a7805 */ /* 0x000fe2000001ff00 */
[----:B------:R-:W4:Y:S01]  /*0080*/  S2R R4, SR_CTAID.Y ;  /* 0x0000000000047919 */ /* 0x000f220000002600 */
[----:B------:R-:W-:Y:S01]  /*0090*/  CS2R R22, SRZ ;  /* 0x0000000000167805 */ /* 0x000fe2000001ff00 */
[----:B------:R-:W-:Y:S01]  /*00a0*/  IMAD.MOV.U32 R8, RZ, RZ, RZ ;  /* 0x000000ffff087224 */ /* 0x000fe200078e00ff */
[----:B------:R-:W5:Y:S01]  /*00b0*/  S2UR UR5, SR_CgaCtaId ;  /* 0x00000000000579c3 */ /* 0x000f620000008800 */
[----:B------:R-:W-:Y:S01]  /*00c0*/  UMOV UR4, 0x400 ;  /* 0x0000040000047882 */ /* 0x000fe20000000000 */
[----:B------:R-:W-:Y:S01]  /*00d0*/  ULDC.64 UR8, c[0x0][0x220] ;  /* 0x0000880000087ab9 */ /* 0x000fe20000000a00 */
[----:B-1----:R-:W-:Y:S01]  /*00e0*/  IMAD.SHL.U32 R7, R7, 0x10, RZ ;  /* 0x0000001007077824 */ /* 0x002fe200078e00ff */
[----:B---3--:R-:W-:-:S04]  /*00f0*/  SHF.R.U32.HI R6, RZ, 0x4, R2 ;  /* 0x00000004ff067819 */ /* 0x008fc80000011602 */
[----:B------:R-:W-:-:S04]  /*0100*/  LOP3.LUT R3, R7, 0xf, R2, 0xf8, !PT ;  /* 0x0000000f07037812 */ /* 0x000fc800078ef802 */
[C---:B------:R-:W-:Y:S01]  /*0110*/  ISETP.GE.AND P0, PT, R3.reuse, 0x9, PT ;  /* 0x000000090300780c */ /* 0x040fe20003f06270 */
[----:B------:R-:W-:-:S05]  /*0120*/  IMAD.HI R0, R3, 0x55555556, RZ ;  /* 0x5555555603007827 */ /* 0x000fca00078e02ff */
[----:B------:R-:W-:-:S05]  /*0130*/  LEA.HI R0, R0, R0, RZ, 0x1 ;  /* 0x0000000000007211 */ /* 0x000fca00078f08ff */
[----:B------:R-:W-:-:S04]  /*0140*/  IMAD R5, R0, -0x3, R3 ;  /* 0xfffffffd00057824 */ /* 0x000fc800078e0203 */
[----:B------:R-:W-:Y:S01]  /*0150*/  IMAD R19, R0, 0x7, R5 ;  /* 0x0000000700137824 */ /* 0x000fe200078e0205 */
[----:B------:R-:W-:Y:S01]  /*0160*/  SGXT.U32 R0, R6, 0x3 ;  /* 0x000000030600781a */ /* 0x000fe20000000000 */
[----:B----4-:R-:W-:Y:S02]  /*0170*/  IMAD.SHL.U32 R5, R4, 0x10, RZ ;  /* 0x0000001004057824 */ /* 0x010fe400078e00ff */
[----:B------:R-:W-:Y:S02]  /*0180*/  IMAD.SHL.U32 R19, R19, 0x2, RZ ;  /* 0x0000000213137824 */ /* 0x000fe400078e00ff */
[----:B------:R-:W-:Y:S01]  /*0190*/  IMAD.MOV.U32 R6, RZ, RZ, RZ ;  /* 0x000000ffff067224 */ /* 0x000fe200078e00ff */
[----:B------:R-:W-:Y:S01]  /*01a0*/  LOP3.LUT R18, R5, R0, RZ, 0xfc, !PT ;  /* 0x0000000005127212 */ /* 0x000fe200078efcff */
[C---:B------:R-:W-:Y:S01]  /*01b0*/  VIADD R3, R19.reuse, 0x1 ;  /* 0x0000000113037836 */ /* 0x040fe20000000000 */
[----:B------:R-:W-:Y:S01]  /*01c0*/  LOP3.LUT R0, R5, 0x8, R0, 0xfe, !PT ;  /* 0x0000000805007812 */ /* 0x000fe200078efe00 */
[----:B------:R-:W-:Y:S01]  /*01d0*/  VIADD R9, R19, 0x2 ;  /* 0x0000000213097836 */ /* 0x000fe20000000000 */
[C---:B------:R-:W-:Y:S01]  /*01e0*/  ISETP.LT.AND P1, PT, R18.reuse, 0x200, !P0 ;  /* 0x000002001200780c */ /* 0x040fe20004721270 */
[----:B------:R-:W-:Y:S01]  /*01f0*/  IMAD R17, R18, 0x31, R19 ;  /* 0x0000003112117824 */ /* 0x000fe200078e0213 */
[----:B------:R-:W-:Y:S01]  /*0200*/  ISETP.LT.AND P0, PT, R0, 0x200, !P0 ;  /* 0x000002000000780c */ /* 0x000fe20004701270 */
[----:B------:R-:W-:-:S02]  /*0210*/  IMAD R29, R18, 0x31, R3 ;  /* 0x00000031121d7824 */ /* 0x000fc400078e0203 */
[----:B--2---:R-:W-:-:S04]  /*0220*/  IMAD.WIDE R16, R17, 0x4, R14 ;  /* 0x0000000411107825 */ /* 0x004fc800078e020e */
[----:B------:R-:W-:-:S04]  /*0230*/  IMAD.WIDE R28, R29, 0x4, R14 ;  /* 0x000000041d1c7825 */ /* 0x000fc800078e020e */
[C---:B------:R-:W-:Y:S01]  /*0240*/  IMAD R13, R18.reuse, 0x31, R9 ;  /* 0x00000031120d7824 */ /* 0x040fe200078e0209 */
[----:B------:R1:W2:Y:S01]  /*0250*/  @P1 LDG.E.EL R6, desc[UR6][R16.64] ;  /* 0x0000000610061981 */ /* 0x0002a2000c2e1900 */
[----:B------:R-:W-:Y:S02]  /*0260*/  IMAD R26, R18, R21, 0x188 ;  /* 0x00000188121a7424 */ /* 0x000fe400078e0215 */
[----:B------:R-:W-:Y:S01]  /*0270*/  IMAD.WIDE R12, R13, 0x4, R14 ;  /* 0x000000040d0c7825 */ /* 0x000fe200078e020e */
[----:B------:R3:W2:Y:S03]  /*0280*/  @P1 LDG.E.EL R24, desc[UR6][R28.64] ;  /* 0x000000061c181981 */ /* 0x0006a6000c2e1900 */
[----:B------:R-:W-:Y:S01]  /*0290*/  VIADD R27, R19, 0x7 ;  /* 0x00000007131b7836 */ /* 0x000fe20000000000 */
[----:B------:R4:W5:Y:S01]  /*02a0*/  @P1 LDG.E.EL R11, desc[UR6][R12.64] ;  /* 0x000000060c0b1981 */ /* 0x000962000c2e1900 */
[----:B------:R-:W-:-:S02]  /*02b0*/  IMAD.IADD R3, R26, 0x1, R3 ;  /* 0x000000011a037824 */ /* 0x000fc400078e0203 */
[----:B------:R-:W-:Y:S02]  /*02c0*/  IMAD R0, R18, 0x31, R27 ;  /* 0x0000003112007824 */ /* 0x000fe400078e021b */
[----:B------:R-:W-:Y:S02]  /*02d0*/  IMAD.IADD R21, R19, 0x1, R26 ;  /* 0x0000000113157824 */ /* 0x000fe400078e021a */
[----:B-1----:R-:W-:-:S04]  /*02e0*/  IMAD.WIDE R16, R3, 0x4, R14 ;  /* 0x0000000403107825 */ /* 0x002fc800078e020e */
[----:B------:R-:W-:Y:S02]  /*02f0*/  VIADD R3, R19, 0x8 ;  /* 0x0000000813037836 */ /* 0x000fe40000000000 */
[----:B---3--:R-:W-:-:S04]  /*0300*/  IMAD.WIDE R28, R0, 0x4, R14 ;  /* 0x00000004001c7825 */ /* 0x008fc800078e020e */
[----:B----4-:R-:W-:Y:S01]  /*0310*/  IMAD.MOV.U32 R12, RZ, RZ, RZ ;  /* 0x000000ffff0c7224 */ /* 0x010fe200078e00ff */
[----:B------:R-:W3:Y:S01]  /*0320*/  @P1 LDG.E.EL R23, desc[UR6][R28.64] ;  /* 0x000000061c171981 */ /* 0x000ee2000c2e1900 */
[----:B------:R-:W-:-:S04]  /*0330*/  IMAD.WIDE R20, R21, 0x4, R14 ;  /* 0x0000000415147825 */ /* 0x000fc800078e020e */
[----:B------:R-:W-:Y:S01]  /*0340*/  IMAD R0, R18, 0x31, R3 ;  /* 0x0000003112007824 */ /* 0x000fe200078e0203 */
[----:B------:R1:W4:Y:S01]  /*0350*/  @P0 LDG.E.EL R12, desc[UR6][R16.64] ;  /* 0x00000006100c0981 */ /* 0x000322000c2e1900 */
[----:B------:R-:W-:-:S03]  /*0360*/  VIADD R13, R19, 0x9 ;  /* 0x00000009130d7836 */ /* 0x000fc60000000000 */
[----:B------:R1:W4:Y:S02]  /*0370*/  @P0 LDG.E.EL R25, desc[UR6][R20.64] ;  /* 0x0000000614190981 */ /* 0x000324000c2e1900 */
[----:B-1----:R-:W-:-:S04]  /*0380*/  IMAD.WIDE R16, R0, 0x4, R14 ;  /* 0x0000000400107825 */ /* 0x002fc800078e020e */
[----:B------:R-:W-:Y:S01]  /*0390*/  IMAD R0, R18, 0x31, R13 ;  /* 0x0000003112007824 */ /* 0x000fe200078e020d */
[----:B------:R1:W4:Y:S03]  /*03a0*/  @P1 LDG.E.EL R8, desc[UR6][R16.64] ;  /* 0x0000000610081981 */ /* 0x000326000c2e1900 */
[----:B0-----:R-:W-:-:S05]  /*03b0*/  IMAD.WIDE R20, R0, 0x4, R14 ;  /* 0x0000000400147825 */ /* 0x001fca00078e020e */
[----:B------:R0:W4:Y:S01]  /*03c0*/  @P1 LDG.E.EL R22, desc[UR6][R20.64] ;  /* 0x0000000614161981 */ /* 0x000122000c2e1900 */
[----:B------:R-:W-:Y:S02]  /*03d0*/  IMAD.IADD R0, R26, 0x1, R9 ;  /* 0x000000011a007824 */ /* 0x000fe400078e0209 */
[----:B------:R-:W-:Y:S02]  /*03e0*/  IMAD.MOV.U32 R9, RZ, RZ, RZ ;  /* 0x000000ffff097224 */ /* 0x000fe400078e00ff */
[----:B-1----:R-:W-:-:S05]  /*03f0*/  IMAD.WIDE R16, R0, 0x4, R14 ;  /* 0x0000000400107825 */ /* 0x002fca00078e020e */
[----:B------:R1:W4:Y:S01]  /*0400*/  @P0 LDG.E.EL R9, desc[UR6][R16.64] ;  /* 0x0000000610090981 */ /* 0x000322000c2e1900 */
[----:B------:R-:W-:Y:S02]  /*0410*/  IMAD.IADD R29, R26, 0x1, R27 ;  /* 0x000000011a1d7824 */ /* 0x000fe400078e021b */
[----:B------:R-:W-:Y:S02]  /*0420*/  IMAD.MOV.U32 R4, RZ, RZ, RZ ;  /* 0x000000ffff047224 */ /* 0x000fe400078e00ff */
[----:B------:R-:W-:-:S05]  /*0430*/  IMAD.WIDE R28, R29, 0x4, R14 ;  /* 0x000000041d1c7825 */ /* 0x000fca00078e020e */
[----:B------:R-:W4:Y:S01]  /*0440*/  @P0 LDG.E.EL R4, desc[UR6][R28.64] ;  /* 0x000000061c040981 */ /* 0x000f22000c2e1900 */
[----:B------:R-:W-:Y:S02]  /*0450*/  IMAD.IADD R27, R26, 0x1, R3 ;  /* 0x000000011a1b7824 */ /* 0x000fe400078e0203 */
[----:B------:R-:W-:Y:S02]  /*0460*/  IMAD.MOV.U32 R3, RZ, RZ, RZ ;  /* 0x000000ffff037224 */ /* 0x000fe400078e00ff */
[----:B0-----:R-:W-:-:S05]  /*0470*/  IMAD.WIDE R20, R27, 0x4, R14 ;  /* 0x000000041b147825 */ /* 0x001fca00078e020e */
[----:B------:R0:W4:Y:S01]  /*0480*/  @P0 LDG.E.EL R3, desc[UR6][R20.64] ;  /* 0x0000000614030981 */ /* 0x000122000c2e1900 */
[----:B------:R-:W-:-:S04]  /*0490*/  IMAD.IADD R13, R26, 0x1, R13 ;  /* 0x000000011a0d7824 */ /* 0x000fc800078e020d */
[----:B-1----:R-:W-:-:S05]  /*04a0*/  IMAD.WIDE R16, R13, 0x4, R14 ;  /* 0x000000040d107825 */ /* 0x002fca00078e020e */
[----:B------:R1:W4:Y:S01]  /*04b0*/  @P0 LDG.E.EL R10, desc[UR6][R16.64] ;  /* 0x00000006100a0981 */ /* 0x000322000c2e1900 */
[----:B0-----:R-:W-:-:S04]  /*04c0*/  VIADD R21, R19, 0xe ;  /* 0x0000000e13157836 */ /* 0x001fc80000000000 */
[----:B------:R-:W-:Y:S02]  /*04d0*/  IMAD R27, R18, 0x31, R21 ;  /* 0x00000031121b7824 */ /* 0x000fe400078e0215 */
[----:B------:R-:W-:Y:S02]  /*04e0*/  IMAD.MOV.U32 R13, RZ, RZ, RZ ;  /* 0x000000ffff0d7224 */ /* 0x000fe400078e00ff */
[----:B------:R-:W-:Y:S02]  /*04f0*/  VIADD R29, R19, 0xf ;  /* 0x0000000f131d7836 */ /* 0x000fe40000000000 */
[----:B-1----:R-:W-:-:S04]  /*0500*/  IMAD.WIDE R16, R27, 0x4, R14 ;  /* 0x000000041b107825 */ /* 0x002fc800078e020e */
[----:B------:R-:W-:Y:S01]  /*0510*/  IMAD R27, R18, 0x31, R29 ;  /* 0x00000031121b7824 */ /* 0x000fe200078e021d */
[----:B------:R0:W4:Y:S01]  /*0520*/  @P1 LDG.E.EL R13, desc[UR6][R16.64] ;  /* 0x00000006100d1981 */ /* 0x000122000c2e1900 */
[----:B------:R-:W-:Y:S02]  /*0530*/  IMAD.MOV.U32 R0, RZ, RZ, RZ ;  /* 0x000000ffff007224 */ /* 0x000fe400078e00ff */
[----:B------:R-:W-:Y:S02]  /*0540*/  VIADD R28, R19, 0x10 ;  /* 0x00000010131c7836 */ /* 0x000fe40000000000 */
[----:B0-----:R-:W-:-:S05]  /*0550*/  IMAD.WIDE R16, R27, 0x4, R14 ;  /* 0x000000041b107825 */ /* 0x001fca00078e020e */
[----:B------:R-:W4:Y:S01]  /*0560*/  @P1 LDG.E.EL R0, desc[UR6][R16.64] ;  /* 0x0000000610001981 */ /* 0x000f22000c2e1900 */
[----:B------:R-:W-:Y:S02]  /*0570*/  IMAD R19, R18, 0x31, R28 ;  /* 0x0000003112137824 */ /* 0x000fe400078e021c */
[----:B------:R-:W-:Y:S02]  /*0580*/  IMAD.MOV.U32 R27, RZ, RZ, RZ ;  /* 0x000000ffff1b7224 */ /* 0x000fe400078e00ff */
[----:B------:R-:W-:-:S05]  /*0590*/  IMAD.WIDE R18, R19, 0x4, R14 ;  /* 0x0000000413127825 */ /* 0x000fca00078e020e */
[----:B------:R0:W4:Y:S01]  /*05a0*/  @P1 LDG.E.EL R27, desc[UR6][R18.64] ;  /* 0x00000006121b1981 */ /* 0x000122000c2e1900 */
[----:B------:R-:W-:-:S04]  /*05b0*/  IMAD.IADD R21, R26, 0x1, R21 ;  /* 0x000000011a157824 */ /* 0x000fc800078e0215 */
[----:B------:R-:W-:Y:S01]  /*05c0*/  IMAD.WIDE R20, R21, 0x4, R14 ;  /* 0x0000000415147825 */ /* 0x000fe200078e020e */
[----:B0-----:R-:W-:-:S06]  /*05d0*/  CS2R R18, SRZ ;  /* 0x0000000000127805 */ /* 0x001fcc000001ff00 */
[----:B------:R-:W4:Y:S01]  /*05e0*/  @P0 LDG.E.EL R19, desc[UR6][R20.64] ;  /* 0x0000000614130981 */ /* 0x000f22000c2e1900 */
[----:B------:R-:W-:Y:S02]  /*05f0*/  IMAD.IADD R17, R26, 0x1, R29 ;  /* 0x000000011a117824 */ /* 0x000fe400078e021d */
[----:B------:R-:W-:Y:S02]  /*0600*/  IMAD.MOV.U32 R29, RZ, RZ, RZ ;  /* 0x000000ffff1d7224 */ /* 0x000fe400078e00ff */
[----:B------:R-:W-:-:S04]  /*0610*/  IMAD.WIDE R16, R17, 0x4, R14 ;  /* 0x0000000411107825 */ /* 0x000fc800078e020e */
[----:B------:R-:W-:Y:S01]  /*0620*/  IMAD.IADD R26, R26, 0x1, R28 ;  /* 0x000000011a1a7824 */ /* 0x000fe200078e021c */
[----:B------:R-:W4:Y:S03]  /*0630*/  @P0 LDG.E.EL R29, desc[UR6][R16.64] ;  /* 0x00000006101d0981 */ /* 0x000f26000c2e1900 */
[----:B------:R-:W-:-:S05]  /*0640*/  IMAD.WIDE R14, R26, 0x4, R14 ;  /* 0x000000041a0e7825 */ /* 0x000fca00078e020e */
[----:B------:R0:W4:Y:S01]  /*0650*/  @P0 LDG.E.EL R18, desc[UR6][R14.64] ;  /* 0x000000060e120981 */ /* 0x000122000c2e1900 */
[C---:B--2---:R-:W-:Y:S02]  /*0660*/  FSETP.GT.AND P6, PT, R24.reuse, R6, PT ;  /* 0x000000061800720b */ /* 0x044fe40003fc4000 */
[----:B------:R-:W-:Y:S02]  /*0670*/  FSETP.NAN.AND P0, PT, R24, R24, PT ;  /* 0x000000181800720b */ /* 0x000fe40003f08000 */
[----:B-----5:R-:W-:-:S09]  /*0680*/  FSETP.NAN.AND P1, PT, R11, R11, PT ;  /* 0x0000000b0b00720b */ /* 0x020fd20003f28000 */
[----:B------:R-:W-:-:S04]  /*0690*/  @!P6 FSEL R24, R24, R6, P0 ;  /* 0x000000061818e208 */ /* 0x000fc80000000000 */
[----:B------:R-:W-:Y:S02]  /*06a0*/  FSETP.GEU.AND P4, PT, R24, R11, PT ;  /* 0x0000000b1800720b */ /* 0x000fe40003f8e000 */
[----:B---3--:R-:W-:Y:S02]  /*06b0*/  FSETP.NAN.AND P0, PT, R23, R23, PT ;  /* 0x000000171700720b */ /* 0x008fe40003f08000 */
[----:B------:R-:W-:Y:S02]  /*06c0*/  @!P1 FSEL R11, R11, R24, !P4 ;  /* 0x000000180b0b9208 */ /* 0x000fe40006000000 */
[C---:B----4-:R-:W-:Y:S02]  /*06d0*/  FSETP.GT.AND P5, PT, R12.reuse, R25, PT ;  /* 0x000000190c00720b */ /* 0x050fe40003fa4000 */
[----:B------:R-:W-:Y:S02]  /*06e0*/  FSETP.GEU.AND P3, PT, R11, R23, PT ;  /* 0x000000170b00720b */ /* 0x000fe40003f6e000 */
[----:B------:R-:W-:-:S05]  /*06f0*/  FSETP.NAN.AND P2, PT, R12, R12, PT ;  /* 0x0000000c0c00720b */ /* 0x000fca0003f48000 */
[----:B------:R-:W-:Y:S02]  /*0700*/  @!P0 FSEL R23, R23, R11, !P3 ;  /* 0x0000000b17178208 */ /* 0x000fe40005800000 */
[-C--:B------:R-:W-:Y:S02]  /*0710*/  FSETP.NAN.AND P1, PT, R8, R8.reuse, PT ;  /* 0x000000080800720b */ /* 0x080fe40003f28000 */
[----:B------:R-:W-:Y:S02]  /*0720*/  @!P5 FSEL R12, R12, R25, P2 ;  /* 0x000000190c0cd208 */ /* 0x000fe40001000000 */
[----:B------:R-:W-:Y:S02]  /*0730*/  FSETP.GEU.AND P2, PT, R23, R8, PT ;  /* 0x000000081700720b */ /* 0x000fe40003f4e000 */
[----:B------:R-:W-:Y:S02]  /*0740*/  FSETP.NAN.AND P0, PT, R22, R22, PT ;  /* 0x000000161600720b */ /* 0x000fe40003f08000 */
[----:B0-----:R-:W-:-:S05]  /*0750*/  P2R R14, PR, RZ, 0x10 ;  /* 0x00000010ff0e7803 */ /* 0x001fca0000000000 */
[----:B------:R-:W-:-:S04]  /*0760*/  @!P1 FSEL R8, R8, R23, !P2 ;  /* 0x0000001708089208 */ /* 0x000fc80005000000 */
[----:B------:R-:W-:-:S04]  /*0770*/  FSETP.GEU.AND P4, PT, R8, R22, PT ;  /* 0x000000160800720b */ /* 0x000fc80003f8e000 */
[----:B------:R-:W-:Y:S02]  /*0780*/  @!P0 FSEL R22, R22, R8, !P4 ;  /* 0x0000000816168208 */ /* 0x000fe40006000000 */
[-C--:B------:R-:W-:Y:S02]  /*0790*/  FSETP.NAN.AND P0, PT, R9, R9.reuse, PT ;  /* 0x000000090900720b */ /* 0x080fe40003f08000 */
[----:B------:R-:W-:-:S11]  /*07a0*/  FSETP.GEU.AND P1, PT, R12, R9, PT ;  /* 0x000000090c00720b */ /* 0x000fd60003f2e000 */
[----:B------:R-:W-:Y:S02]  /*07b0*/  @!P0 FSEL R9, R9, R12, !P1 ;  /* 0x0000000c09098208 */ /* 0x000fe40004800000 */
[-C--:B------:R-:W-:Y:S02]  /*07c0*/  FSETP.NAN.AND P0, PT, R4, R4.reuse, PT ;  /* 0x000000040400720b */ /* 0x080fe40003f08000 */
[----:B------:R-:W-:Y:S02]  /*07d0*/  P2R R8, PR, RZ, 0x2 ;  /* 0x00000002ff087803 */ /* 0x000fe40000000000 */
[----:B------:R-:W-:-:S09]  /*07e0*/  FSETP.GEU.AND P1, PT, R9, R4, PT ;  /* 0x000000040900720b */ /* 0x000fd20003f2e000 */
        /* <DEDUP_REMOVED lines=11> */
[----:B------:R-:W-:Y:S02]  /*08a0*/  P2R R12, PR, RZ, 0x2 ;  /* 0x00000002ff0c7803 */ /* 0x000fe40000000000 */
[----:B------:R-:W-:Y:S02]  /*08b0*/  FSETP.NAN.AND P4, PT, R0, R0, PT ;  /* 0x000000000000720b */ /* 0x000fe40003f88000 */
[----:B------:R-:W-:-:S05]  /*08c0*/  FSETP.GEU.AND P1, PT, R22, R13, PT ;  /* 0x0000000d1600720b */ /* 0x000fca0003f2e000 */
[----:B------:R-:W-:-:S04]  /*08d0*/  @!P0 FSEL R13, R13, R22, !P1 ;  /* 0x000000160d0d8208 */ /* 0x000fc80004800000 */
[----:B------:R-:W-:-:S04]  /*08e0*/  FSETP.GEU.AND P0, PT, R13, R0, PT ;  /* 0x000000000d00720b */ /* 0x000fc80003f0e000 */
[----:B------:R-:W-:Y:S02]  /*08f0*/  @!P4 FSEL R0, R0, R13, !P0 ;  /* 0x0000000d0000c208 */ /* 0x000fe40004000000 */
[-C--:B------:R-:W-:Y:S02]  /*0900*/  FSETP.NAN.AND P4, PT, R27, R27.reuse, PT ;  /* 0x0000001b1b00720b */ /* 0x080fe40003f88000 */
[----:B------:R-:W-:Y:S02]  /*0910*/  SEL R3, RZ, 0x1, !P6 ;  /* 0x00000001ff037807 */ /* 0x000fe40007000000 */
[----:B------:R-:W-:-:S09]  /*0920*/  FSETP.GEU.AND P6, PT, R0, R27, PT ;  /* 0x0000001b0000720b */ /* 0x000fd20003fce000 */
[----:B------:R-:W-:Y:S02]  /*0930*/  @!P4 SEL R27, R27, R0, !P6 ;  /* 0x000000001b1bc207 */ /* 0x000fe40007000000 */
[----:B------:R-:W-:-:S04]  /*0940*/  ISETP.NE.AND P4, PT, R14, RZ, PT ;  /* 0x000000ff0e00720c */ /* 0x000fc80003f85270 */
[----:B------:R-:W-:Y:S02]  /*0950*/  SEL R3, R3, 0x2, P4 ;  /* 0x0000000203037807 */ /* 0x000fe40002000000 */
[-C--:B------:R-:W-:Y:S02]  /*0960*/  FSETP.NAN.AND P4, PT, R19, R19.reuse, PT ;  /* 0x000000131300720b */ /* 0x080fe40003f88000 */
[----:B------:R-:W-:Y:S02]  /*0970*/  SEL R0, RZ, 0x1, !P5 ;  /* 0x00000001ff007807 */ /* 0x000fe40006800000 */
[----:B------:R-:W-:-:S09]  /*0980*/  FSETP.GEU.AND P5, PT, R10, R19, PT ;  /* 0x000000130a00720b */ /* 0x000fd20003fae000 */
[----:B------:R-:W-:Y:S02]  /*0990*/  @!P4 FSEL R19, R19, R10, !P5 ;  /* 0x0000000a1313c208 */ /* 0x000fe40006800000 */
[----:B------:R-:W-:Y:S02]  /*09a0*/  ISETP.NE.AND P4, PT, R8, RZ, PT ;  /* 0x000000ff0800720c */ /* 0x000fe40003f85270 */
[----:B------:R-:W0:Y:S02]  /*09b0*/  S2R R8, SR_TID.X ;  /* 0x0000000000087919 */ /* 0x000e240000002100 */
[----:B------:R-:W-:Y:S02]  /*09c0*/  SEL R0, R0, 0x2, P4 ;  /* 0x0000000200007807 */ /* 0x000fe40002000000 */
[----:B------:R-:W-:Y:S02]  /*09d0*/  FSETP.NAN.AND P4, PT, R29, R29, PT ;  /* 0x0000001d1d00720b */ /* 0x000fe40003f88000 */
[----:B------:R-:W-:-:S02]  /*09e0*/  SEL R3, R3, 0x3, P3 ;  /* 0x0000000303037807 */ /* 0x000fc40001800000 */
[----:B------:R-:W-:Y:S02]  /*09f0*/  FSETP.GEU.AND P3, PT, R19, R29, PT ;  /* 0x0000001d1300720b */ /* 0x000fe40003f6e000 */
[----:B------:R-:W-:Y:S02]  /*0a00*/  SEL R3, R3, 0x4, P2 ;  /* 0x0000000403037807 */ /* 0x000fe40001000000 */
[----:B------:R-:W-:-:S05]  /*0a10*/  FSETP.NAN.AND P2, PT, R18, R18, PT ;  /* 0x000000121200720b */ /* 0x000fca0003f48000 */
[----:B------:R-:W-:Y:S02]  /*0a20*/  @!P4 FSEL R29, R29, R19, !P3 ;  /* 0x000000131d1dc208 */ /* 0x000fe40005800000 */
[----:B------:R-:W-:-:S04]  /*0a30*/  ISETP.NE.AND P4, PT, R11, RZ, PT ;  /* 0x000000ff0b00720c */ /* 0x000fc80003f85270 */
[----:B------:R-:W-:Y:S02]  /*0a40*/  SEL R0, R0, 0x3, P4 ;  /* 0x0000000300007807 */ /* 0x000fe40002000000 */
[----:B------:R-:W-:Y:S02]  /*0a50*/  FSETP.GEU.AND P4, PT, R29, R18, PT ;  /* 0x000000121d00720b */ /* 0x000fe40003f8e000 */
[----:B------:R-:W-:Y:S02]  /*0a60*/  P2R R4, PR, RZ, 0x2 ;  /* 0x00000002ff047803 */ /* 0x000fe40000000000 */
[----:B------:R-:W-:Y:S02]  /*0a70*/  ISETP.NE.AND P1, PT, R9, RZ, PT ;  /* 0x000000ff0900720c */ /* 0x000fe40003f25270 */
[----:B------:R-:W-:Y:S02]  /*0a80*/  @!P2 SEL R18, R18, R29, !P4 ;  /* 0x0000001d1212a207 */ /* 0x000fe40006000000 */
[----:B------:R-:W-:-:S02]  /*0a90*/  ISETP.NE.AND P2, PT, R6, RZ, PT ;  /* 0x000000ff0600720c */ /* 0x000fc40003f45270 */
[----:B------:R-:W-:Y:S01]  /*0aa0*/  SEL R10, R0, 0x4, P1 ;  /* 0x00000004000a7807 */ /* 0x000fe20000800000 */
[----:B0-----:R-:W-:Y:S01]  /*0ab0*/  IMAD.SHL.U32 R0, R8, 0x10, RZ ;  /* 0x0000001008007824 */ /* 0x001fe200078e00ff */
[----:B------:R-:W-:Y:S02]  /*0ac0*/  SEL R6, R3, 0x5, P2 ;  /* 0x0000000503067807 */ /* 0x000fe40001000000 */
[----:B------:R-:W-:Y:S02]  /*0ad0*/  SHF.R.U32.HI R3, RZ, 0x4, R8 ;  /* 0x00000004ff037819 */ /* 0x000fe40000011608 */
[----:B------:R-:W-:Y:S02]  /*0ae0*/  LOP3.LUT R0, R0, 0xf0, RZ, 0xc0, !PT ;  /* 0x000000f000007812 */ /* 0x000fe400078ec0ff */
[----:B------:R-:W-:Y:S01]  /*0af0*/  SGXT.U32 R3, R3, 0x3 ;  /* 0x000000030303781a */ /* 0x000fe20000000000 */
[----:B------:R-:W-:-:S03]  /*0b00*/  UPRMT UR4, UR5, 0x654, UR4 ;  /* 0x0000065405047896 */ /* 0x000fc60008000004 */
[----:B------:R-:W-:-:S04]  /*0b10*/  LOP3.LUT R3, R0, R3, RZ, 0xfc, !PT ;  /* 0x0000000300037212 */ /* 0x000fc800078efcff */
[----:B------:R-:W-:-:S04]  /*0b20*/  LEA.HI R3, R0, R3, RZ, 0x1d ;  /* 0x0000000300037211 */ /* 0x000fc800078fe8ff */
[----:B------:R-:W-:Y:S02]  /*0b30*/  LEA R13, R3, UR4, 0x2 ;  /* 0x00000004030d7c11 */ /* 0x000fe4000f8e10ff */
[----:B------:R-:W-:-:S03]  /*0b40*/  ISETP.NE.AND P1, PT, R4, RZ, PT ;  /* 0x000000ff0400720c */ /* 0x000fc60003f25270 */
[----:B------:R-:W-:Y:S04]  /*0b50*/  STS [R13], R27 ;  /* 0x0000001b0d007388 */ /* 0x000fe80000000800 */
[----:B------:R-:W-:Y:S01]  /*0b60*/  STS [R13+0x20], R18 ;  /* 0x000020120d007388 */ /* 0x000fe20000000800 */
[----:B------:R-:W-:Y:S01]  /*0b70*/  IMAD.SHL.U32 R4, R8, 0x2, RZ ;  /* 0x0000000208047824 */ /* 0x000fe200078e00ff */
[----:B------:R-:W-:-:S04]  /*0b80*/  SHF.R.U32.HI R8, RZ, 0x2, R8 ;  /* 0x00000002ff087819 */ /* 0x000fc80000011608 */
[----:B------:R-:W-:Y:S02]  /*0b90*/  LOP3.LUT R4, R4, 0xfe, RZ, 0xc0, !PT ;  /* 0x000000fe04047812 */ /* 0x000fe400078ec0ff */
[----:B------:R-:W-:-:S05]  /*0ba0*/  LOP3.LUT R9, R8, 0x1e, RZ, 0xc0, !PT ;  /* 0x0000001e08097812 */ /* 0x000fca00078ec0ff */
[----:B------:R-:W-:-:S05]  /*0bb0*/  IMAD.IADD R0, R4, 0x1, R9 ;  /* 0x0000000104007824 */ /* 0x000fca00078e0209 */
[----:B------:R-:W-:Y:S01]  /*0bc0*/  LEA R8, R0, UR4, 0x2 ;  /* 0x0000000400087c11 */ /* 0x000fe2000f8e10ff */
[----:B------:R-:W-:Y:S01]  /*0bd0*/  BAR.SYNC.DEFER_BLOCKING 0x0 ;  /* 0x0000000000007b1d */ /* 0x000fe20000010000 */
[----:B------:R-:W-:Y:S01]  /*0be0*/  IMAD.SHL.U32 R4, R2, 0x2, RZ ;  /* 0x0000000202047824 */ /* 0x000fe200078e00ff */
[----:B------:R-:W-:-:S04]  /*0bf0*/  ISETP.NE.AND P2, PT, R12, RZ, PT ;  /* 0x000000ff0c00720c */ /* 0x000fc80003f45270 */
[----:B------:R-:W-:Y:S02]  /*0c00*/  LOP3.LUT R11, R5, 0xe, R4, 0xf8, !PT ;  /* 0x0000000e050b7812 */ /* 0x000fe400078ef804 */
[----:B------:R-:W0:Y:S01]  /*0c10*/  LDC.64 R4, c[0x0][0x218] ;  /* 0x00008600ff047b82 */ /* 0x000e220000000a00 */
[----:B------:R-:W-:Y:S02]  /*0c20*/  SHF.R.U32.HI R2, RZ, 0x3, R2 ;  /* 0x00000003ff027819 */ /* 0x000fe40000011602 */
[----:B------:R-:W-:Y:S01]  /*0c30*/  SHF.R.S32.HI R12, RZ, 0x1f, R11 ;  /* 0x0000001fff0c7819 */ /* 0x000fe2000001140b */
[----:B------:R-:W1:Y:S03]  /*0c40*/  LDS.64 R8, [R8] ;  /* 0x0000000008087984 */ /* 0x000e660000000a00 */
[----:B------:R-:W-:Y:S02]  /*0c50*/  LEA.HI R12, R12, R11, RZ, 0x7 ;  /* 0x0000000b0c0c7211 */ /* 0x000fe400078f38ff */
[----:B------:R-:W-:-:S02]  /*0c60*/  SGXT.U32 R2, R2, 0x4 ;  /* 0x000000040202781a */ /* 0x000fc40000000000 */
[----:B------:R-:W-:Y:S02]  /*0c70*/  LOP3.LUT R14, R12, 0xffffff80, RZ, 0xc0, !PT ;  /* 0xffffff800c0e7812 */ /* 0x000fe400078ec0ff */
[----:B------:R-:W-:Y:S02]  /*0c80*/  LOP3.LUT R2, R7, R2, RZ, 0xfc, !PT ;  /* 0x0000000207027212 */ /* 0x000fe400078efcff */
[----:B------:R-:W-:Y:S01]  /*0c90*/  SEL R10, R10, 0x5, P2 ;  /* 0x000000050a0a7807 */ /* 0x000fe20001000000 */
[----:B------:R-:W-:Y:S01]  /*0ca0*/  IMAD.IADD R7, R11, 0x1, -R14 ;  /* 0x000000010b077824 */ /* 0x000fe200078e0a0e */
[----:B------:R-:W-:Y:S02]  /*0cb0*/  ISETP.GE.AND P2, PT, R2, 0x9, PT ;  /* 0x000000090200780c */ /* 0x000fe40003f46270 */
[----:B------:R-:W-:Y:S01]  /*0cc0*/  SEL R6, R6, 0x6, P1 ;  /* 0x0000000606067807 */ /* 0x000fe20000800000 */
[----:B------:R-:W-:Y:S01]  /*0cd0*/  IMAD R7, R2, 0x80, R7 ;  /* 0x0000008002077824 */ /* 0x000fe200078e0207 */
[----:B------:R-:W-:-:S02]  /*0ce0*/  SHF.R.S32.HI R12, RZ, 0x7, R12 ;  /* 0x00000007ff0c7819 */ /* 0x000fc4000001140c */
[----:B------:R-:W-:-:S03]  /*0cf0*/  ISETP.LT.AND P1, PT, R11, 0x200, !P2 ;  /* 0x000002000b00780c */ /* 0x000fc60005721270 */
[----:B------:R-:W-:-:S04]  /*0d00*/  IMAD R7, R12, 0x480, R7 ;  /* 0x000004800c077824 */ /* 0x000fc800078e0207 */
[----:B0-----:R-:W-:Y:S01]  /*0d10*/  IMAD.WIDE R4, R7, 0x4, R4 ;  /* 0x0000000407047825 */ /* 0x001fe200078e0204 */
[----:B------:R-:W-:Y:S02]  /*0d20*/  SEL R10, R10, 0x6, P5 ;  /* 0x000000060a0a7807 */ /* 0x000fe40002800000 */
[----:B------:R-:W-:Y:S02]  /*0d30*/  SEL R6, R6, 0x7, P0 ;  /* 0x0000000706067807 */ /* 0x000fe40000000000 */
[----:B------:R-:W-:Y:S01]  /*0d40*/  SEL R10, R10, 0x7, P3 ;  /* 0x000000070a0a7807 */ /* 0x000fe20001800000 */
[----:B-1----:R0:W-:Y:S01]  /*0d50*/  @P1 STG.E.64 desc[UR6][R4.64], R8 ;  /* 0x0000000804001986 */ /* 0x0021e2000c101b06 */
[----:B------:R-:W-:Y:S02]  /*0d60*/  SEL R6, R6, 0x8, P6 ;  /* 0x0000000806067807 */ /* 0x000fe40003000000 */
[----:B------:R-:W-:Y:S02]  /*0d70*/  SEL R10, R10, 0x8, P4 ;  /* 0x000000080a0a7807 */ /* 0x000fe40002000000 */
[----:B------:R-:W-:-:S02]  /*0d80*/  PRMT R2, R6, 0x8880, RZ ;  /* 0x0000888006027816 */ /* 0x000fc400000000ff */
[----:B------:R-:W-:Y:S02]  /*0d90*/  PRMT R10, R10, 0x8880, RZ ;  /* 0x000088800a0a7816 */ /* 0x000fe400000000ff */
[----:B------:R-:W-:Y:S01]  /*0da0*/  PRMT R2, R2, 0x7710, RZ ;  /* 0x0000771002027816 */ /* 0x000fe200000000ff */
[----:B------:R-:W-:Y:S01]  /*0db0*/  BAR.SYNC.DEFER_BLOCKING 0x0 ;  /* 0x0000000000007b1d */ /* 0x000fe20000010000 */
[----:B------:R-:W-:Y:S02]  /*0dc0*/  PRMT R10, R10, 0x7710, RZ ;  /* 0x000077100a0a7816 */ /* 0x000fe400000000ff */
[----:B------:R-:W-:-:S03]  /*0dd0*/  IADD3 R6, P0, R7, UR8, RZ ;  /* 0x0000000807067c10 */ /* 0x000fc6000ff1e0ff */
[----:B------:R0:W-:Y:S04]  /*0de0*/  STS.U8 [R3+UR4], R2 ;  /* 0x0000000203007988 */ /* 0x0001e80008000004 */
[----:B------:R0:W-:Y:S01]  /*0df0*/  STS.U8 [R3+UR4+0x8], R10 ;  /* 0x0000080a03007988 */ /* 0x0001e20008000004 */
[----:B------:R-:W-:Y:S01]  /*0e00*/  LEA.HI.X.SX32 R7, R7, UR9, 0x1, P0 ;  /* 0x0000000907077c11 */ /* 0x000fe200080f0eff */
[----:B------:R-:W-:Y:S06]  /*0e10*/  BAR.SYNC.DEFER_BLOCKING 0x0 ;  /* 0x0000000000007b1d */ /* 0x000fec0000010000 */
[----:B0-----:R-:W-:Y:S05]  /*0e20*/  @!P1 EXIT ;  /* 0x000000000000994d */ /* 0x001fea0003800000 */
[----:B------:R-:W0:Y:S04]  /*0e30*/  LDS.U16 R3, [R0+UR4] ;  /* 0x0000000400037984 */ /* 0x000e280008000400 */
[----:B0-----:R-:W-:Y:S01]  /*0e40*/  STG.E.U16 desc[UR6][R6.64], R3 ;  /* 0x0000000306007986 */ /* 0x001fe2000c101506 */
[----:B------:R-:W-:Y:S05]  /*0e50*/  EXIT ;  /* 0x000000000000794d */ /* 0x000fea0003800000 */
.L_x_0:
[----:B------:R-:W-:-:S00]  /*0e60*/  BRA `(.L_x_0) ;  /* 0xfffffffc00fc7947 */ /* 0x000fc0000383ffff */
[----:B------:R-:W-:-:S00]  /*0e70*/  NOP ;  /* 0x0000000000007918 */ /* 0x000fc00000000000 */
        /* <DEDUP_REMOVED lines=8> */
.L_x_1:


//--------------------- .nv.shared.triton_poi_fused_max_pool2d_with_indices_6 --------------------------
	.section	.nv.shared.triton_poi_fused_max_pool2d_with_indices_6,"aw",@nobits
	.sectionflags	@""
	.align	16
	.zero		1024


//--------------------- .nv.constant0.triton_poi_fused_max_pool2d_with_indices_6 --------------------------
	.section	.nv.constant0.triton_poi_fused_max_pool2d_with_indices_6,"a",@progbits
	.sectionflags	@""
	.align	4
.nv.constant0.triton_poi_fused_max_pool2d_with_indices_6:
	.zero		560
